//
// Generated by NVIDIA NVVM Compiler
//
// Compiler Build ID: CL-36424714
// Cuda compilation tools, release 13.0, V13.0.88
// Based on NVVM 20.0.0
//

.version 9.0
.target sm_100
.address_size 64

	// .globl	_Z15ThisIsAFunctionv

.visible .entry _Z15ThisIsAFunctionv()
{


	ret;

}


// ===== COMPILED SASS (sm_100) =====

	.target	sm_100

	.elftype	@"ET_EXEC"


//--------------------- .note.nv.tkinfo           --------------------------
	.section	.note.nv.tkinfo,"",@"SHT_NOTE"
	.sectionflags	@"SHF_NOTE_NV_TKINFO"
	.tkinfo
        /*0018*/ 	.word	0x00000002
        /*0030*/ 	.string	""
        /*0030*/ 	.string	"ptxas"
        /*0030*/ 	.string	"Cuda compilation tools, release 13.0, V13.0.88"
        /*0030*/ 	.string	"Build cuda_13.0.r13.0/compiler.36424714_0"
        /*0030*/ 	.string	"-arch sm_100 -m 64 "



//--------------------- .note.nv.cuinfo           --------------------------
	.section	.note.nv.cuinfo,"",@"SHT_NOTE"
	.sectionflags	@"SHF_NOTE_NV_CUINFO"
        /*0018*/ 	.short	0x0002
        /*001a*/ 	.short	0x0064
        /*001c*/ 	.short	0x0082
	.zero		2


//--------------------- .nv.info                  --------------------------
	.section	.nv.info,"",@"SHT_CUDA_INFO"
	.align	4


	//----- nvinfo : EIATTR_REGCOUNT
	.align		4
        /*0000*/ 	.byte	0x04, 0x2f
        /*0002*/ 	.short	(.L_1 - .L_0)
	.align		4
.L_0:
        /*0004*/ 	.word	index@(_Z15ThisIsAFunctionv)
        /*0008*/ 	.word	0x00000004


	//----- nvinfo : EIATTR_FRAME_SIZE
	.align		4
.L_1:
        /*000c*/ 	.byte	0x04, 0x11
        /*000e*/ 	.short	(.L_3 - .L_2)
	.align		4
.L_2:
        /*0010*/ 	.word	index@(_Z15ThisIsAFunctionv)
        /*0014*/ 	.word	0x00000000


	//----- nvinfo : EIATTR_MIN_STACK_SIZE
	.align		4
.L_3:
        /*0018*/ 	.byte	0x04, 0x12
        /*001a*/ 	.short	(.L_5 - .L_4)
	.align		4
.L_4:
        /*001c*/ 	.word	index@(_Z15ThisIsAFunctionv)
        /*0020*/ 	.word	0x00000000
.L_5:


//--------------------- .nv.compat                --------------------------
	.section	.nv.compat,"",@"SHT_CUDA_COMPAT_INFO"
	.align	4
        /*0000*/ 	.byte	0x02, 0x09, 0x00, 0x00, 0x02, 0x02, 0x01, 0x00, 0x02, 0x05, 0x05, 0x00, 0x03, 0x07, 0x01, 0x01
        /*0010*/ 	.byte	0x02, 0x03, 0x00, 0x00, 0x02, 0x06, 0x01, 0x00, 0x04, 0x0b, 0x08, 0x00, 0x09, 0x00, 0x00, 0x00
        /*0020*/ 	.byte	0x00, 0x00, 0x00, 0x00


//--------------------- .nv.info._Z15ThisIsAFunctionv --------------------------
	.section	.nv.info._Z15ThisIsAFunctionv,"",@"SHT_CUDA_INFO"
	.sectionflags	@""
	.align	4


	//----- nvinfo : EIATTR_CUDA_API_VERSION
	.align		4
        /*0000*/ 	.byte	0x04, 0x37
        /*0002*/ 	.short	(.L_7 - .L_6)
.L_6:
        /*0004*/ 	.word	0x00000082


	//----- nvinfo : EIATTR_SPARSE_MMA_MASK
	.align		4
.L_7:
        /*0008*/ 	.byte	0x03, 0x50
        /*000a*/ 	.short	0x0000


	//----- nvinfo : EIATTR_MAXREG_COUNT
	.align		4
        /*000c*/ 	.byte	0x03, 0x1b
        /*000e*/ 	.short	0x00ff


	//----- nvinfo : EIATTR_MERCURY_ISA_VERSION
	.align		4
        /*0010*/ 	.byte	0x03, 0x5f
        /*0012*/ 	.short	0x0101


	//----- nvinfo : EIATTR_VRC_CTA_INIT_COUNT
	.align		4
        /*0014*/ 	.byte	0x02, 0x4a
	.zero		1
	.zero		1


	//----- nvinfo : EIATTR_EXIT_INSTR_OFFSETS
	.align		4
        /*0018*/ 	.byte	0x04, 0x1c
        /*001a*/ 	.short	(.L_9 - .L_8)


	//   ....[0]....
.L_8:
        /*001c*/ 	.word	0x00000010


	//----- nvinfo : EIATTR_SW_WAR
	.align		4
.L_9:
        /*0020*/ 	.byte	0x04, 0x36
        /*0022*/ 	.short	(.L_11 - .L_10)
.L_10:
        /*0024*/ 	.word	0x00000008
.L_11:


//--------------------- .nv.callgraph             --------------------------
	.section	.nv.callgraph,"",@"SHT_CUDA_CALLGRAPH"
	.align	4
	.sectionentsize	8
	.align		4
        /*0000*/ 	.word	0x00000000
	.align		4
        /*0004*/ 	.word	0xffffffff
	.align		4
        /*0008*/ 	.word	0x00000000
	.align		4
        /*000c*/ 	.word	0xfffffffe
	.align		4
        /*0010*/ 	.word	0x00000000
	.align		4
        /*0014*/ 	.word	0xfffffffd
	.align		4
        /*0018*/ 	.word	0x00000000
	.align		4
        /*001c*/ 	.word	0xfffffffc


//--------------------- .text._Z15ThisIsAFunctionv --------------------------
	.section	.text._Z15ThisIsAFunctionv,"ax",@progbits
	.align	128
        .global         _Z15ThisIsAFunctionv
        .type           _Z15ThisIsAFunctionv,@function
        .size           _Z15ThisIsAFunctionv,(.L_x_1 - _Z15ThisIsAFunctionv)
        .other          _Z15ThisIsAFunctionv,@"STO_CUDA_ENTRY STV_DEFAULT"
_Z15ThisIsAFunctionv:
.text._Z15ThisIsAFunctionv:
[----:B------:R-:W-:Y:S01]  /*0000*/  LDC R1, c[0x0][0x37c] ;  /* 0x0000df00ff017b82 */ /* 0x000fe20000000800 */
[----:B------:R-:W-:Y:S05]  /*0010*/  EXIT ;  /* 0x000000000000794d */ /* 0x000fea0003800000 */
.L_x_0:
[----:B------:R-:W-:-:S00]  /*0020*/  BRA `(.L_x_0) ;  /* 0xfffffffc00fc7947 */ /* 0x000fc0000383ffff */
[----:B------:R-:W-:-:S00]  /*0030*/  NOP ;  /* 0x0000000000007918 */ /* 0x000fc00000000000 */
        /* <DEDUP_REMOVED lines=12> */
.L_x_1:


//--------------------- .nv.shared.reserved.0     --------------------------
	.section	.nv.shared.reserved.0,"aw",@nobits
	.weak		__nv_reservedSMEM_offset_0_alias
	.size		__nv_reservedSMEM_offset_0_alias, 0, 64
	.other		__nv_reservedSMEM_offset_0_alias,@"STO_CUDA_RESERVED_SHARED STV_DEFAULT"
__nv_reservedSMEM_offset_0_alias:
	.zero		0
	.zero		64


//--------------------- .nv.constant0._Z15ThisIsAFunctionv --------------------------
	.section	.nv.constant0._Z15ThisIsAFunctionv,"a",@progbits
	.sectionflags	@""
	.align	4
.nv.constant0._Z15ThisIsAFunctionv:
	.zero		896


//--------------------- SYMBOLS --------------------------

	.type		.nv.reservedSmem.offset0,@object
	.size		.nv.reservedSmem.offset0,0x4
